//
// Generated by NVIDIA NVVM Compiler
//
// Compiler Build ID: CL-36424714
// Cuda compilation tools, release 13.0, V13.0.88
// Based on NVVM 20.0.0
//

.version 9.0
.target sm_100
.address_size 64

	// .globl	_Z11blur_kernelPiS_S_iii

.visible .entry _Z11blur_kernelPiS_S_iii(
	.param .u64 .ptr .align 1 _Z11blur_kernelPiS_S_iii_param_0,
	.param .u64 .ptr .align 1 _Z11blur_kernelPiS_S_iii_param_1,
	.param .u64 .ptr .align 1 _Z11blur_kernelPiS_S_iii_param_2,
	.param .u32 _Z11blur_kernelPiS_S_iii_param_3,
	.param .u32 _Z11blur_kernelPiS_S_iii_param_4,
	.param .u32 _Z11blur_kernelPiS_S_iii_param_5
)
{
	.reg .pred 	%p<91>;
	.reg .b32 	%r<166>;
	.reg .b64 	%rd<26>;

	ld.param.u64 	%rd10, [_Z11blur_kernelPiS_S_iii_param_0];
	ld.param.u64 	%rd11, [_Z11blur_kernelPiS_S_iii_param_2];
	ld.param.u32 	%r72, [_Z11blur_kernelPiS_S_iii_param_3];
	ld.param.u32 	%r75, [_Z11blur_kernelPiS_S_iii_param_4];
	ld.param.u32 	%r74, [_Z11blur_kernelPiS_S_iii_param_5];
	cvta.to.global.u64 	%rd1, %rd11;
	cvta.to.global.u64 	%rd2, %rd10;
	mov.u32 	%r76, %ctaid.x;
	mov.u32 	%r77, %ntid.x;
	mov.u32 	%r78, %tid.x;
	mad.lo.s32 	%r1, %r76, %r77, %r78;
	mov.u32 	%r79, %ctaid.y;
	mov.u32 	%r80, %ntid.y;
	mov.u32 	%r81, %tid.y;
	mad.lo.s32 	%r82, %r79, %r80, %r81;
	shr.s32 	%r3, %r74, 1;
	setp.ge.s32 	%p2, %r1, %r72;
	setp.ge.s32 	%p3, %r82, %r75;
	or.pred  	%p4, %p2, %p3;
	@%p4 bra 	$L__BB0_43;
	neg.s32 	%r4, %r3;
	setp.lt.s32 	%p5, %r3, 0;
	mov.b32 	%r153, 0;
	@%p5 bra 	$L__BB0_42;
	and.b32  	%r5, %r74, -2;
	and.b32  	%r6, %r74, 6;
	and.b32  	%r7, %r74, 2;
	mov.b32 	%r153, 0;
	mov.u32 	%r136, %r4;
$L__BB0_3:
	setp.lt.u32 	%p6, %r5, 7;
	add.s32 	%r85, %r136, %r82;
	setp.gt.s32 	%p7, %r85, -1;
	setp.lt.s32 	%p8, %r85, %r75;
	and.pred  	%p1, %p7, %p8;
	mul.lo.s32 	%r10, %r85, %r72;
	mul.lo.s32 	%r11, %r136, %r74;
	mov.u32 	%r158, %r4;
	@%p6 bra 	$L__BB0_23;
	add.s32 	%r86, %r5, 1;
	and.b32  	%r87, %r86, -8;
	neg.s32 	%r141, %r87;
	sub.s32 	%r142, 3, %r3;
	add.s32 	%r140, %r4, %r11;
	sub.s32 	%r139, %r1, %r3;
	add.s32 	%r138, %r139, %r10;
$L__BB0_5:
	.pragma "nounroll";
	setp.gt.s32 	%p9, %r139, -1;
	setp.lt.s32 	%p10, %r139, %r72;
	and.pred  	%p11, %p9, %p10;
	and.pred  	%p12, %p1, %p11;
	mul.wide.s32 	%rd12, %r138, 4;
	add.s64 	%rd3, %rd2, %rd12;
	mul.wide.s32 	%rd13, %r140, 4;
	add.s64 	%rd4, %rd1, %rd13;
	not.pred 	%p13, %p12;
	@%p13 bra 	$L__BB0_7;
	ld.global.u32 	%r88, [%rd3];
	ld.global.u32 	%r89, [%rd4];
	mad.lo.s32 	%r153, %r89, %r88, %r153;
$L__BB0_7:
	add.s32 	%r90, %r139, 1;
	setp.gt.s32 	%p14, %r90, -1;
	setp.lt.s32 	%p15, %r90, %r72;
	and.pred  	%p16, %p14, %p15;
	and.pred  	%p17, %p1, %p16;
	not.pred 	%p18, %p17;
	@%p18 bra 	$L__BB0_9;
	ld.global.u32 	%r91, [%rd3+4];
	ld.global.u32 	%r92, [%rd4+4];
	mad.lo.s32 	%r153, %r92, %r91, %r153;
$L__BB0_9:
	add.s32 	%r93, %r139, 2;
	setp.gt.s32 	%p19, %r93, -1;
	setp.lt.s32 	%p20, %r93, %r72;
	and.pred  	%p21, %p19, %p20;
	and.pred  	%p22, %p1, %p21;
	not.pred 	%p23, %p22;
	@%p23 bra 	$L__BB0_11;
	ld.global.u32 	%r94, [%rd3+8];
	ld.global.u32 	%r95, [%rd4+8];
	mad.lo.s32 	%r153, %r95, %r94, %r153;
$L__BB0_11:
	add.s32 	%r96, %r139, 3;
	setp.gt.s32 	%p24, %r96, -1;
	setp.lt.s32 	%p25, %r96, %r72;
	and.pred  	%p26, %p24, %p25;
	and.pred  	%p27, %p1, %p26;
	not.pred 	%p28, %p27;
	@%p28 bra 	$L__BB0_13;
	ld.global.u32 	%r97, [%rd3+12];
	ld.global.u32 	%r98, [%rd4+12];
	mad.lo.s32 	%r153, %r98, %r97, %r153;
$L__BB0_13:
	add.s32 	%r99, %r139, 4;
	setp.gt.s32 	%p29, %r99, -1;
	setp.lt.s32 	%p30, %r99, %r72;
	and.pred  	%p31, %p29, %p30;
	and.pred  	%p32, %p1, %p31;
	not.pred 	%p33, %p32;
	@%p33 bra 	$L__BB0_15;
	ld.global.u32 	%r100, [%rd3+16];
	ld.global.u32 	%r101, [%rd4+16];
	mad.lo.s32 	%r153, %r101, %r100, %r153;
$L__BB0_15:
	add.s32 	%r102, %r139, 5;
	setp.gt.s32 	%p34, %r102, -1;
	setp.lt.s32 	%p35, %r102, %r72;
	and.pred  	%p36, %p34, %p35;
	and.pred  	%p37, %p1, %p36;
	not.pred 	%p38, %p37;
	@%p38 bra 	$L__BB0_17;
	ld.global.u32 	%r103, [%rd3+20];
	ld.global.u32 	%r104, [%rd4+20];
	mad.lo.s32 	%r153, %r104, %r103, %r153;
$L__BB0_17:
	add.s32 	%r105, %r139, 6;
	setp.gt.s32 	%p39, %r105, -1;
	setp.lt.s32 	%p40, %r105, %r72;
	and.pred  	%p41, %p39, %p40;
	and.pred  	%p42, %p1, %p41;
	not.pred 	%p43, %p42;
	@%p43 bra 	$L__BB0_19;
	ld.global.u32 	%r106, [%rd3+24];
	ld.global.u32 	%r107, [%rd4+24];
	mad.lo.s32 	%r153, %r107, %r106, %r153;
$L__BB0_19:
	add.s32 	%r108, %r139, 7;
	setp.gt.s32 	%p44, %r108, -1;
	setp.lt.s32 	%p45, %r108, %r72;
	and.pred  	%p46, %p44, %p45;
	and.pred  	%p47, %p1, %p46;
	not.pred 	%p48, %p47;
	@%p48 bra 	$L__BB0_21;
	ld.global.u32 	%r109, [%rd3+28];
	ld.global.u32 	%r110, [%rd4+28];
	mad.lo.s32 	%r153, %r110, %r109, %r153;
$L__BB0_21:
	add.s32 	%r142, %r142, 8;
	add.s32 	%r141, %r141, 8;
	add.s32 	%r140, %r140, 8;
	add.s32 	%r139, %r139, 8;
	add.s32 	%r138, %r138, 8;
	setp.ne.s32 	%p49, %r141, 0;
	@%p49 bra 	$L__BB0_5;
	add.s32 	%r158, %r142, -3;
$L__BB0_23:
	setp.lt.u32 	%p50, %r6, 3;
	@%p50 bra 	$L__BB0_33;
	add.s32 	%r47, %r158, %r1;
	setp.gt.s32 	%p51, %r47, -1;
	setp.lt.s32 	%p52, %r47, %r72;
	and.pred  	%p53, %p51, %p52;
	and.pred  	%p55, %p1, %p53;
	add.s32 	%r111, %r47, %r10;
	mul.wide.s32 	%rd14, %r111, 4;
	add.s64 	%rd5, %rd2, %rd14;
	add.s32 	%r112, %r158, %r11;
	mul.wide.s32 	%rd15, %r112, 4;
	add.s64 	%rd6, %rd1, %rd15;
	not.pred 	%p56, %p55;
	@%p56 bra 	$L__BB0_26;
	ld.global.u32 	%r113, [%rd5];
	ld.global.u32 	%r114, [%rd6];
	mad.lo.s32 	%r153, %r114, %r113, %r153;
$L__BB0_26:
	add.s32 	%r115, %r47, 1;
	setp.gt.s32 	%p57, %r115, -1;
	setp.lt.s32 	%p58, %r115, %r72;
	and.pred  	%p59, %p57, %p58;
	and.pred  	%p60, %p1, %p59;
	not.pred 	%p61, %p60;
	@%p61 bra 	$L__BB0_28;
	ld.global.u32 	%r116, [%rd5+4];
	ld.global.u32 	%r117, [%rd6+4];
	mad.lo.s32 	%r153, %r117, %r116, %r153;
$L__BB0_28:
	add.s32 	%r118, %r47, 2;
	setp.gt.s32 	%p62, %r118, -1;
	setp.lt.s32 	%p63, %r118, %r72;
	and.pred  	%p64, %p62, %p63;
	and.pred  	%p65, %p1, %p64;
	not.pred 	%p66, %p65;
	@%p66 bra 	$L__BB0_30;
	ld.global.u32 	%r119, [%rd5+8];
	ld.global.u32 	%r120, [%rd6+8];
	mad.lo.s32 	%r153, %r120, %r119, %r153;
$L__BB0_30:
	add.s32 	%r121, %r47, 3;
	setp.gt.s32 	%p67, %r121, -1;
	setp.lt.s32 	%p68, %r121, %r72;
	and.pred  	%p69, %p67, %p68;
	and.pred  	%p70, %p1, %p69;
	not.pred 	%p71, %p70;
	@%p71 bra 	$L__BB0_32;
	ld.global.u32 	%r122, [%rd5+12];
	ld.global.u32 	%r123, [%rd6+12];
	mad.lo.s32 	%r153, %r123, %r122, %r153;
$L__BB0_32:
	add.s32 	%r158, %r158, 4;
$L__BB0_33:
	setp.eq.s32 	%p72, %r7, 0;
	@%p72 bra 	$L__BB0_39;
	add.s32 	%r59, %r158, %r1;
	setp.gt.s32 	%p73, %r59, -1;
	setp.lt.s32 	%p74, %r59, %r72;
	and.pred  	%p75, %p73, %p74;
	and.pred  	%p77, %p1, %p75;
	add.s32 	%r124, %r59, %r10;
	mul.wide.s32 	%rd16, %r124, 4;
	add.s64 	%rd7, %rd2, %rd16;
	add.s32 	%r125, %r158, %r11;
	mul.wide.s32 	%rd17, %r125, 4;
	add.s64 	%rd8, %rd1, %rd17;
	not.pred 	%p78, %p77;
	@%p78 bra 	$L__BB0_36;
	ld.global.u32 	%r126, [%rd7];
	ld.global.u32 	%r127, [%rd8];
	mad.lo.s32 	%r153, %r127, %r126, %r153;
$L__BB0_36:
	add.s32 	%r128, %r59, 1;
	setp.gt.s32 	%p79, %r128, -1;
	setp.lt.s32 	%p80, %r128, %r72;
	and.pred  	%p81, %p79, %p80;
	and.pred  	%p82, %p1, %p81;
	not.pred 	%p83, %p82;
	@%p83 bra 	$L__BB0_38;
	ld.global.u32 	%r129, [%rd7+4];
	ld.global.u32 	%r130, [%rd8+4];
	mad.lo.s32 	%r153, %r130, %r129, %r153;
$L__BB0_38:
	add.s32 	%r158, %r158, 2;
$L__BB0_39:
	add.s32 	%r67, %r158, %r1;
	setp.gt.s32 	%p84, %r67, -1;
	setp.lt.s32 	%p85, %r67, %r72;
	and.pred  	%p86, %p84, %p85;
	and.pred  	%p88, %p1, %p86;
	not.pred 	%p89, %p88;
	@%p89 bra 	$L__BB0_41;
	add.s32 	%r131, %r67, %r10;
	mul.wide.s32 	%rd18, %r131, 4;
	add.s64 	%rd19, %rd2, %rd18;
	ld.global.u32 	%r132, [%rd19];
	add.s32 	%r133, %r158, %r11;
	mul.wide.s32 	%rd20, %r133, 4;
	add.s64 	%rd21, %rd1, %rd20;
	ld.global.u32 	%r134, [%rd21];
	mad.lo.s32 	%r153, %r134, %r132, %r153;
$L__BB0_41:
	add.s32 	%r70, %r136, 1;
	setp.ne.s32 	%p90, %r136, %r3;
	mov.u32 	%r136, %r70;
	@%p90 bra 	$L__BB0_3;
$L__BB0_42:
	ld.param.u64 	%rd25, [_Z11blur_kernelPiS_S_iii_param_1];
	mad.lo.s32 	%r135, %r72, %r82, %r1;
	cvta.to.global.u64 	%rd22, %rd25;
	mul.wide.s32 	%rd23, %r135, 4;
	add.s64 	%rd24, %rd22, %rd23;
	st.global.u32 	[%rd24], %r153;
$L__BB0_43:
	ret;

}


// ===== COMPILED SASS (sm_100) =====

	.target	sm_100

	.elftype	@"ET_EXEC"


//--------------------- .note.nv.tkinfo           --------------------------
	.section	.note.nv.tkinfo,"",@"SHT_NOTE"
	.sectionflags	@"SHF_NOTE_NV_TKINFO"
	.tkinfo
        /*0018*/ 	.word	0x00000002
        /*0030*/ 	.string	""
        /*0030*/ 	.string	"ptxas"
        /*0030*/ 	.string	"Cuda compilation tools, release 13.0, V13.0.88"
        /*0030*/ 	.string	"Build cuda_13.0.r13.0/compiler.36424714_0"
        /*0030*/ 	.string	"-arch sm_100 -m 64 "



//--------------------- .note.nv.cuinfo           --------------------------
	.section	.note.nv.cuinfo,"",@"SHT_NOTE"
	.sectionflags	@"SHF_NOTE_NV_CUINFO"
        /*0018*/ 	.short	0x0002
        /*001a*/ 	.short	0x0064
        /*001c*/ 	.short	0x0082
	.zero		2


//--------------------- .nv.info                  --------------------------
	.section	.nv.info,"",@"SHT_CUDA_INFO"
	.align	4


	//----- nvinfo : EIATTR_REGCOUNT
	.align		4
        /*0000*/ 	.byte	0x04, 0x2f
        /*0002*/ 	.short	(.L_1 - .L_0)
	.align		4
.L_0:
        /*0004*/ 	.word	index@(_Z11blur_kernelPiS_S_iii)
        /*0008*/ 	.word	0x0000001e


	//----- nvinfo : EIATTR_FRAME_SIZE
	.align		4
.L_1:
        /*000c*/ 	.byte	0x04, 0x11
        /*000e*/ 	.short	(.L_3 - .L_2)
	.align		4
.L_2:
        /*0010*/ 	.word	index@(_Z11blur_kernelPiS_S_iii)
        /*0014*/ 	.word	0x00000000


	//----- nvinfo : EIATTR_MIN_STACK_SIZE
	.align		4
.L_3:
        /*0018*/ 	.byte	0x04, 0x12
        /*001a*/ 	.short	(.L_5 - .L_4)
	.align		4
.L_4:
        /*001c*/ 	.word	index@(_Z11blur_kernelPiS_S_iii)
        /*0020*/ 	.word	0x00000000
.L_5:


//--------------------- .nv.compat                --------------------------
	.section	.nv.compat,"",@"SHT_CUDA_COMPAT_INFO"
	.align	4
        /*0000*/ 	.byte	0x02, 0x09, 0x00, 0x00, 0x02, 0x02, 0x01, 0x00, 0x02, 0x05, 0x05, 0x00, 0x03, 0x07, 0x01, 0x01
        /*0010*/ 	.byte	0x02, 0x03, 0x00, 0x00, 0x02, 0x06, 0x01, 0x00, 0x04, 0x0b, 0x08, 0x00, 0x09, 0x00, 0x00, 0x00
        /*0020*/ 	.byte	0x00, 0x00, 0x00, 0x00


//--------------------- .nv.info._Z11blur_kernelPiS_S_iii --------------------------
	.section	.nv.info._Z11blur_kernelPiS_S_iii,"",@"SHT_CUDA_INFO"
	.sectionflags	@""
	.align	4


	//----- nvinfo : EIATTR_CUDA_API_VERSION
	.align		4
        /*0000*/ 	.byte	0x04, 0x37
        /*0002*/ 	.short	(.L_7 - .L_6)
.L_6:
        /*0004*/ 	.word	0x00000082


	//----- nvinfo : EIATTR_KPARAM_INFO
	.align		4
.L_7:
        /*0008*/ 	.byte	0x04, 0x17
        /*000a*/ 	.short	(.L_9 - .L_8)
.L_8:
        /*000c*/ 	.word	0x00000000
        /*0010*/ 	.short	0x0005
        /*0012*/ 	.short	0x0020
        /*0014*/ 	.byte	0x00, 0xf0, 0x11, 0x00


	//----- nvinfo : EIATTR_KPARAM_INFO
	.align		4
.L_9:
        /*0018*/ 	.byte	0x04, 0x17
        /*001a*/ 	.short	(.L_11 - .L_10)
.L_10:
        /*001c*/ 	.word	0x00000000
        /*0020*/ 	.short	0x0004
        /*0022*/ 	.short	0x001c
        /*0024*/ 	.byte	0x00, 0xf0, 0x11, 0x00


	//----- nvinfo : EIATTR_KPARAM_INFO
	.align		4
.L_11:
        /*0028*/ 	.byte	0x04, 0x17
        /*002a*/ 	.short	(.L_13 - .L_12)
.L_12:
        /*002c*/ 	.word	0x00000000
        /*0030*/ 	.short	0x0003
        /*0032*/ 	.short	0x0018
        /*0034*/ 	.byte	0x00, 0xf0, 0x11, 0x00


	//----- nvinfo : EIATTR_KPARAM_INFO
	.align		4
.L_13:
        /*0038*/ 	.byte	0x04, 0x17
        /*003a*/ 	.short	(.L_15 - .L_14)
.L_14:
        /*003c*/ 	.word	0x00000000
        /*0040*/ 	.short	0x0002
        /*0042*/ 	.short	0x0010
        /*0044*/ 	.byte	0x00, 0xf5, 0x21, 0x00


	//----- nvinfo : EIATTR_KPARAM_INFO
	.align		4
.L_15:
        /*0048*/ 	.byte	0x04, 0x17
        /*004a*/ 	.short	(.L_17 - .L_16)
.L_16:
        /*004c*/ 	.word	0x00000000
        /*0050*/ 	.short	0x0001
        /*0052*/ 	.short	0x0008
        /*0054*/ 	.byte	0x00, 0xf5, 0x21, 0x00


	//----- nvinfo : EIATTR_KPARAM_INFO
	.align		4
.L_17:
        /*0058*/ 	.byte	0x04, 0x17
        /*005a*/ 	.short	(.L_19 - .L_18)
.L_18:
        /*005c*/ 	.word	0x00000000
        /*0060*/ 	.short	0x0000
        /*0062*/ 	.short	0x0000
        /*0064*/ 	.byte	0x00, 0xf5, 0x21, 0x00


	//----- nvinfo : EIATTR_SPARSE_MMA_MASK
	.align		4
.L_19:
        /*0068*/ 	.byte	0x03, 0x50
        /*006a*/ 	.short	0x0000


	//----- nvinfo : EIATTR_MAXREG_COUNT
	.align		4
        /*006c*/ 	.byte	0x03, 0x1b
        /*006e*/ 	.short	0x00ff


	//----- nvinfo : EIATTR_MERCURY_ISA_VERSION
	.align		4
        /*0070*/ 	.byte	0x03, 0x5f
        /*0072*/ 	.short	0x0101


	//----- nvinfo : EIATTR_VRC_CTA_INIT_COUNT
	.align		4
        /*0074*/ 	.byte	0x02, 0x4a
	.zero		1
	.zero		1


	//----- nvinfo : EIATTR_EXIT_INSTR_OFFSETS
	.align		4
        /*0078*/ 	.byte	0x04, 0x1c
        /*007a*/ 	.short	(.L_21 - .L_20)


	//   ....[0]....
.L_20:
        /*007c*/ 	.word	0x000000c0


	//   ....[1]....
        /*0080*/ 	.word	0x00000c70


	//----- nvinfo : EIATTR_CRS_STACK_SIZE
	.align		4
.L_21:
        /*0084*/ 	.byte	0x04, 0x1e
        /*0086*/ 	.short	(.L_23 - .L_22)
.L_22:
        /*0088*/ 	.word	0x00000000


	//----- nvinfo : EIATTR_CBANK_PARAM_SIZE
	.align		4
.L_23:
        /*008c*/ 	.byte	0x03, 0x19
        /*008e*/ 	.short	0x0024


	//----- nvinfo : EIATTR_PARAM_CBANK
	.align		4
        /*0090*/ 	.byte	0x04, 0x0a
        /*0092*/ 	.short	(.L_25 - .L_24)
	.align		4
.L_24:
        /*0094*/ 	.word	index@(.nv.constant0._Z11blur_kernelPiS_S_iii)
        /*0098*/ 	.short	0x0380
        /*009a*/ 	.short	0x0024


	//----- nvinfo : EIATTR_SW_WAR
	.align		4
.L_25:
        /*009c*/ 	.byte	0x04, 0x36
        /*009e*/ 	.short	(.L_27 - .L_26)
.L_26:
        /*00a0*/ 	.word	0x00000008
.L_27:


//--------------------- .nv.callgraph             --------------------------
	.section	.nv.callgraph,"",@"SHT_CUDA_CALLGRAPH"
	.align	4
	.sectionentsize	8
	.align		4
        /*0000*/ 	.word	0x00000000
	.align		4
        /*0004*/ 	.word	0xffffffff
	.align		4
        /*0008*/ 	.word	0x00000000
	.align		4
        /*000c*/ 	.word	0xfffffffe
	.align		4
        /*0010*/ 	.word	0x00000000
	.align		4
        /*0014*/ 	.word	0xfffffffd
	.align		4
        /*0018*/ 	.word	0x00000000
	.align		4
        /*001c*/ 	.word	0xfffffffc


//--------------------- .text._Z11blur_kernelPiS_S_iii --------------------------
	.section	.text._Z11blur_kernelPiS_S_iii,"ax",@progbits
	.align	128
        .global         _Z11blur_kernelPiS_S_iii
        .type           _Z11blur_kernelPiS_S_iii,@function
        .size           _Z11blur_kernelPiS_S_iii,(.L_x_9 - _Z11blur_kernelPiS_S_iii)
        .other          _Z11blur_kernelPiS_S_iii,@"STO_CUDA_ENTRY STV_DEFAULT"
_Z11blur_kernelPiS_S_iii:
.text._Z11blur_kernelPiS_S_iii:
[----:B------:R-:W-:Y:S01]  /*0000*/  LDC R1, c[0x0][0x37c] ;  /* 0x0000df00ff017b82 */ /* 0x000fe20000000800 */
[----:B------:R-:W0:Y:S07]  /*0010*/  S2R R5, SR_TID.Y ;  /* 0x0000000000057919 */ /* 0x000e2e0000002200 */
[----:B------:R-:W1:Y:S01]  /*0020*/  LDC R3, c[0x0][0x360] ;  /* 0x0000d800ff037b82 */ /* 0x000e620000000800 */
[----:B------:R-:W2:Y:S01]  /*0030*/  LDCU.64 UR6, c[0x0][0x398] ;  /* 0x00007300ff0677ac */ /* 0x000ea20008000a00 */
[----:B------:R-:W1:Y:S06]  /*0040*/  S2R R2, SR_TID.X ;  /* 0x0000000000027919 */ /* 0x000e6c0000002100 */
[----:B------:R-:W0:Y:S08]  /*0050*/  S2UR UR5, SR_CTAID.Y ;  /* 0x00000000000579c3 */ /* 0x000e300000002600 */
[----:B------:R-:W0:Y:S08]  /*0060*/  LDC R0, c[0x0][0x364] ;  /* 0x0000d900ff007b82 */ /* 0x000e300000000800 */
[----:B------:R-:W1:Y:S01]  /*0070*/  S2UR UR4, SR_CTAID.X ;  /* 0x00000000000479c3 */ /* 0x000e620000002500 */
[----:B0-----:R-:W-:-:S05]  /*0080*/  IMAD R0, R0, UR5, R5 ;  /* 0x0000000500007c24 */ /* 0x001fca000f8e0205 */
[----:B--2---:R-:W-:Y:S01]  /*0090*/  ISETP.GE.AND P0, PT, R0, UR7, PT ;  /* 0x0000000700007c0c */ /* 0x004fe2000bf06270 */
[----:B-1----:R-:W-:-:S05]  /*00a0*/  IMAD R3, R3, UR4, R2 ;  /* 0x0000000403037c24 */ /* 0x002fca000f8e0202 */
[----:B------:R-:W-:-:S13]  /*00b0*/  ISETP.GE.OR P0, PT, R3, UR6, P0 ;  /* 0x0000000603007c0c */ /* 0x000fda0008706670 */
[----:B------:R-:W-:Y:S05]  /*00c0*/  @P0 EXIT ;  /* 0x000000000000094d */ /* 0x000fea0003800000 */
[----:B------:R-:W0:Y:S01]  /*00d0*/  LDCU UR4, c[0x0][0x3a0] ;  /* 0x00007400ff0477ac */ /* 0x000e220008000800 */
[----:B------:R-:W-:Y:S01]  /*00e0*/  IMAD.MOV.U32 R2, RZ, RZ, RZ ;  /* 0x000000ffff027224 */ /* 0x000fe200078e00ff */
[----:B------:R-:W1:Y:S01]  /*00f0*/  LDCU.64 UR12, c[0x0][0x358] ;  /* 0x00006b00ff0c77ac */ /* 0x000e620008000a00 */
[----:B0-----:R-:W-:-:S04]  /*0100*/  USHF.R.S32.HI UR10, URZ, 0x1, UR4 ;  /* 0x00000001ff0a7899 */ /* 0x001fc80008011404 */
[----:B------:R-:W-:-:S09]  /*0110*/  UISETP.GE.AND UP0, UPT, UR10, URZ, UPT ;  /* 0x000000ff0a00728c */ /* 0x000fd2000bf06270 */
[----:B-1----:R-:W-:Y:S05]  /*0120*/  BRA.U !UP0, `(.L_x_0) ;  /* 0x0000000908c07547 */ /* 0x002fea000b800000 */
[----:B------:R-:W-:Y:S01]  /*0130*/  ULOP3.LUT UR5, UR4, 0x6, URZ, 0xc0, !UPT ;  /* 0x0000000604057892 */ /* 0x000fe2000f8ec0ff */
[----:B------:R-:W-:Y:S01]  /*0140*/  IMAD.MOV.U32 R2, RZ, RZ, RZ ;  /* 0x000000ffff027224 */ /* 0x000fe200078e00ff */
[----:B------:R-:W-:Y:S02]  /*0150*/  UIADD3 UR8, UPT, UPT, -UR10, URZ, URZ ;  /* 0x000000ff0a087290 */ /* 0x000fe4000fffe1ff */
[----:B------:R-:W-:Y:S02]  /*0160*/  UISETP.GE.U32.AND UP0, UPT, UR5, 0x3, UPT ;  /* 0x000000030500788c */ /* 0x000fe4000bf06070 */
[----:B------:R-:W-:-:S03]  /*0170*/  ULOP3.LUT UR4, UR4, 0xfffffffe, URZ, 0xc0, !UPT ;  /* 0xfffffffe04047892 */ /* 0x000fc6000f8ec0ff */
[----:B------:R-:W-:-:S09]  /*0180*/  UMOV UR5, UR8 ;  /* 0x0000000800057c82 */ /* 0x000fd20008000000 */
.L_x_7:
[----:B------:R-:W0:Y:S01]  /*0190*/  LDCU UR6, c[0x0][0x39c] ;  /* 0x00007380ff0677ac */ /* 0x000e220008000800 */
[----:B------:R-:W-:Y:S02]  /*01a0*/  VIADD R4, R0, UR5 ;  /* 0x0000000500047c36 */ /* 0x000fe40008000000 */
[----:B------:R-:W-:Y:S01]  /*01b0*/  IMAD.U32 R14, RZ, RZ, UR8 ;  /* 0x00000008ff0e7e24 */ /* 0x000fe2000f8e00ff */
[----:B------:R-:W-:Y:S01]  /*01c0*/  UISETP.GE.U32.AND UP2, UPT, UR4, 0x7, UPT ;  /* 0x000000070400788c */ /* 0x000fe2000bf46070 */
[----:B------:R-:W-:Y:S01]  /*01d0*/  UMOV UR9, UR5 ;  /* 0x0000000500097c82 */ /* 0x000fe20008000000 */
[----:B------:R-:W-:Y:S02]  /*01e0*/  UIADD3 UR5, UPT, UPT, UR5, 0x1, URZ ;  /* 0x0000000105057890 */ /* 0x000fe4000fffe0ff */
[----:B------:R-:W-:Y:S01]  /*01f0*/  UISETP.NE.AND UP1, UPT, UR9, UR10, UPT ;  /* 0x0000000a0900728c */ /* 0x000fe2000bf25270 */
[----:B0-----:R-:W-:-:S04]  /*0200*/  ISETP.GE.AND P0, PT, R4, UR6, PT ;  /* 0x0000000604007c0c */ /* 0x001fc8000bf06270 */
[----:B------:R-:W-:Y:S01]  /*0210*/  ISETP.GT.AND P0, PT, R4, -0x1, !P0 ;  /* 0xffffffff0400780c */ /* 0x000fe20004704270 */
[----:B------:R-:W-:-:S12]  /*0220*/  BRA.U !UP2, `(.L_x_1) ;  /* 0x000000050a3c7547 */ /* 0x000fd8000b800000 */
[----:B------:R-:W0:Y:S01]  /*0230*/  LDCU UR7, c[0x0][0x3a0] ;  /* 0x00007400ff0777ac */ /* 0x000e220008000800 */
[----:B------:R-:W1:Y:S01]  /*0240*/  LDC.64 R6, c[0x0][0x380] ;  /* 0x0000e000ff067b82 */ /* 0x000e620000000a00 */
[----:B------:R-:W-:Y:S01]  /*0250*/  IADD3 R15, PT, PT, R3, -UR10, RZ ;  /* 0x8000000a030f7c10 */ /* 0x000fe2000fffe0ff */
[----:B------:R-:W2:Y:S01]  /*0260*/  LDCU UR14, c[0x0][0x398] ;  /* 0x00007300ff0e77ac */ /* 0x000ea20008000800 */
[----:B------:R-:W-:-:S05]  /*0270*/  UIADD3 UR11, UPT, UPT, -UR10, 0x3, URZ ;  /* 0x000000030a0b7890 */ /* 0x000fca000fffe1ff */
[----:B------:R-:W3:Y:S01]  /*0280*/  LDC.64 R8, c[0x0][0x390] ;  /* 0x0000e400ff087b82 */ /* 0x000ee20000000a00 */
[----:B------:R-:W-:Y:S01]  /*0290*/  UIADD3 UR6, UPT, UPT, UR4, 0x1, URZ ;  /* 0x0000000104067890 */ /* 0x000fe2000fffe0ff */
[----:B------:R-:W4:Y:S01]  /*02a0*/  LDCU UR15, c[0x0][0x398] ;  /* 0x00007300ff0f77ac */ /* 0x000f220008000800 */
[----:B------:R-:W-:Y:S02]  /*02b0*/  IMAD.U32 R14, RZ, RZ, UR11 ;  /* 0x0000000bff0e7e24 */ /* 0x000fe4000f8e00ff */
[----:B------:R-:W-:Y:S02]  /*02c0*/  ULOP3.LUT UR6, UR6, 0xfffffff8, URZ, 0xc0, !UPT ;  /* 0xfffffff806067892 */ /* 0x000fe4000f8ec0ff */
[----:B0-----:R-:W-:Y:S02]  /*02d0*/  UIMAD UR7, UR9, UR7, -UR10 ;  /* 0x00000007090772a4 */ /* 0x001fe4000f8e0a0a */
[----:B------:R-:W-:Y:S01]  /*02e0*/  UIADD3 UR6, UPT, UPT, -UR6, URZ, URZ ;  /* 0x000000ff06067290 */ /* 0x000fe2000fffe1ff */
[----:B--2---:R-:W-:-:S03]  /*02f0*/  IMAD R5, R4, UR14, R15 ;  /* 0x0000000e04057c24 */ /* 0x004fc6000f8e020f */
[----:B------:R-:W-:-:S08]  /*0300*/  IMAD.U32 R17, RZ, RZ, UR7 ;  /* 0x00000007ff117e24 */ /* 0x000fd0000f8e00ff */
.L_x_2:
[C---:B----4-:R-:W-:Y:S01]  /*0310*/  ISETP.GE.AND P3, PT, R15.reuse, UR15, PT ;  /* 0x0000000f0f007c0c */ /* 0x050fe2000bf66270 */
[C---:B------:R-:W-:Y:S01]  /*0320*/  VIADD R10, R15.reuse, 0x1 ;  /* 0x000000010f0a7836 */ /* 0x040fe20000000000 */
[----:B------:R-:W-:Y:S01]  /*0330*/  IADD3 R16, PT, PT, R15, 0x2, RZ ;  /* 0x000000020f107810 */ /* 0x000fe20007ffe0ff */
[----:B-1----:R-:W-:Y:S01]  /*0340*/  IMAD.WIDE R12, R5, 0x4, R6 ;  /* 0x00000004050c7825 */ /* 0x002fe200078e0206 */
[----:B------:R-:W-:Y:S02]  /*0350*/  ISETP.GT.AND P3, PT, R15, -0x1, !P3 ;  /* 0xffffffff0f00780c */ /* 0x000fe40005f64270 */
[C---:B------:R-:W-:Y:S02]  /*0360*/  ISETP.GE.AND P2, PT, R10.reuse, UR15, PT ;  /* 0x0000000f0a007c0c */ /* 0x040fe4000bf46270 */
[----:B------:R-:W-:Y:S02]  /*0370*/  PLOP3.LUT P3, PT, P0, P3, PT, 0x80, 0x8 ;  /* 0x000000000008781c */ /* 0x000fe40000767070 */
[----:B------:R-:W-:Y:S01]  /*0380*/  ISETP.GT.AND P2, PT, R10, -0x1, !P2 ;  /* 0xffffffff0a00780c */ /* 0x000fe20005744270 */
[----:B---3--:R-:W-:-:S03]  /*0390*/  IMAD.WIDE R10, R17, 0x4, R8 ;  /* 0x00000004110a7825 */ /* 0x008fc600078e0208 */
[----:B------:R-:W-:Y:S02]  /*03a0*/  PLOP3.LUT P2, PT, P0, P2, PT, 0x80, 0x8 ;  /* 0x000000000008781c */ /* 0x000fe40000745070 */
[----:B------:R-:W-:-:S05]  /*03b0*/  ISETP.GE.AND P1, PT, R16, UR15, PT ;  /* 0x0000000f10007c0c */ /* 0x000fca000bf26270 */
[----:B------:R-:W2:Y:S04]  /*03c0*/  @P3 LDG.E R21, desc[UR12][R12.64] ;  /* 0x0000000c0c153981 */ /* 0x000ea8000c1e1900 */
[----:B------:R-:W2:Y:S01]  /*03d0*/  @P3 LDG.E R18, desc[UR12][R10.64] ;  /* 0x0000000c0a123981 */ /* 0x000ea2000c1e1900 */
[----:B------:R-:W-:-:S03]  /*03e0*/  ISETP.GT.AND P1, PT, R16, -0x1, !P1 ;  /* 0xffffffff1000780c */ /* 0x000fc60004f24270 */
[----:B------:R-:W3:Y:S04]  /*03f0*/  @P2 LDG.E R23, desc[UR12][R12.64+0x4] ;  /* 0x0000040c0c172981 */ /* 0x000ee8000c1e1900 */
[----:B------:R-:W3:Y:S01]  /*0400*/  @P2 LDG.E R20, desc[UR12][R10.64+0x4] ;  /* 0x0000040c0a142981 */ /* 0x000ee2000c1e1900 */
[----:B------:R-:W-:-:S13]  /*0410*/  PLOP3.LUT P1, PT, P0, P1, PT, 0x80, 0x8 ;  /* 0x000000000008781c */ /* 0x000fda0000723070 */
[----:B------:R-:W4:Y:S04]  /*0420*/  @P1 LDG.E R16, desc[UR12][R12.64+0x8] ;  /* 0x0000080c0c101981 */ /* 0x000f28000c1e1900 */
[----:B------:R-:W4:Y:S01]  /*0430*/  @P1 LDG.E R19, desc[UR12][R10.64+0x8] ;  /* 0x0000080c0a131981 */ /* 0x000f22000c1e1900 */
[C---:B------:R-:W-:Y:S02]  /*0440*/  VIADD R22, R15.reuse, 0x3 ;  /* 0x000000030f167836 */ /* 0x040fe40000000000 */
[----:B------:R-:W-:-:S03]  /*0450*/  VIADD R24, R15, 0x4 ;  /* 0x000000040f187836 */ /* 0x000fc60000000000 */
[----:B------:R-:W-:Y:S02]  /*0460*/  ISETP.GE.AND P6, PT, R22, UR15, PT ;  /* 0x0000000f16007c0c */ /* 0x000fe4000bfc6270 */
[----:B------:R-:W-:Y:S02]  /*0470*/  ISETP.GE.AND P5, PT, R24, UR15, PT ;  /* 0x0000000f18007c0c */ /* 0x000fe4000bfa6270 */
[----:B------:R-:W-:Y:S01]  /*0480*/  ISETP.GT.AND P6, PT, R22, -0x1, !P6 ;  /* 0xffffffff1600780c */ /* 0x000fe200077c4270 */
[C---:B------:R-:W-:Y:S01]  /*0490*/  VIADD R22, R15.reuse, 0x5 ;  /* 0x000000050f167836 */ /* 0x040fe20000000000 */
[----:B------:R-:W-:Y:S02]  /*04a0*/  ISETP.GT.AND P5, PT, R24, -0x1, !P5 ;  /* 0xffffffff1800780c */ /* 0x000fe40006fa4270 */
[----:B------:R-:W-:Y:S02]  /*04b0*/  IADD3 R24, PT, PT, R15, 0x6, RZ ;  /* 0x000000060f187810 */ /* 0x000fe40007ffe0ff */
[----:B------:R-:W-:-:S02]  /*04c0*/  ISETP.GE.AND P4, PT, R22, UR15, PT ;  /* 0x0000000f16007c0c */ /* 0x000fc4000bf86270 */
[----:B------:R-:W-:Y:S02]  /*04d0*/  PLOP3.LUT P5, PT, P0, P5, PT, 0x80, 0x8 ;  /* 0x000000000008781c */ /* 0x000fe400007ab070 */
[----:B------:R-:W-:-:S04]  /*04e0*/  ISETP.GT.AND P4, PT, R22, -0x1, !P4 ;  /* 0xffffffff1600780c */ /* 0x000fc80006784270 */
[----:B------:R-:W-:-:S13]  /*04f0*/  PLOP3.LUT P4, PT, P0, P4, PT, 0x80, 0x8 ;  /* 0x000000000008781c */ /* 0x000fda0000789070 */
[----:B------:R-:W5:Y:S04]  /*0500*/  @P4 LDG.E R25, desc[UR12][R12.64+0x14] ;  /* 0x0000140c0c194981 */ /* 0x000f68000c1e1900 */
[----:B------:R-:W5:Y:S01]  /*0510*/  @P4 LDG.E R22, desc[UR12][R10.64+0x14] ;  /* 0x0000140c0a164981 */ /* 0x000f62000c1e1900 */
[----:B--2---:R-:W-:Y:S01]  /*0520*/  @P3 IMAD R2, R21, R18, R2 ;  /* 0x0000001215023224 */ /* 0x004fe200078e0202 */
[----:B------:R-:W-:Y:S01]  /*0530*/  PLOP3.LUT P3, PT, P0, P6, PT, 0x80, 0x8 ;  /* 0x000000000008781c */ /* 0x000fe2000076d070 */
[----:B------:R-:W-:Y:S01]  /*0540*/  VIADD R18, R15, 0x7 ;  /* 0x000000070f127836 */ /* 0x000fe20000000000 */
[----:B------:R-:W-:-:S04]  /*0550*/  ISETP.GE.AND P6, PT, R24, UR15, PT ;  /* 0x0000000f18007c0c */ /* 0x000fc8000bfc6270 */
[----:B------:R-:W-:Y:S01]  /*0560*/  ISETP.GT.AND P6, PT, R24, -0x1, !P6 ;  /* 0xffffffff1800780c */ /* 0x000fe200077c4270 */
[----:B---3--:R-:W-:Y:S01]  /*0570*/  @P2 IMAD R2, R23, R20, R2 ;  /* 0x0000001417022224 */ /* 0x008fe200078e0202 */
[C---:B------:R-:W-:Y:S01]  /*0580*/  ISETP.GE.AND P2, PT, R18.reuse, UR15, PT ;  /* 0x0000000f12007c0c */ /* 0x040fe2000bf46270 */
[----:B------:R-:W2:Y:S01]  /*0590*/  @P5 LDG.E R23, desc[UR12][R12.64+0x10] ;  /* 0x0000100c0c175981 */ /* 0x000ea2000c1e1900 */
[----:B------:R-:W-:Y:S02]  /*05a0*/  PLOP3.LUT P6, PT, P0, P6, PT, 0x80, 0x8 ;  /* 0x000000000008781c */ /* 0x000fe400007cd070 */
[----:B------:R-:W-:Y:S01]  /*05b0*/  ISETP.GT.AND P2, PT, R18, -0x1, !P2 ;  /* 0xffffffff1200780c */ /* 0x000fe20005744270 */
[----:B------:R-:W3:Y:S04]  /*05c0*/  @P3 LDG.E R21, desc[UR12][R12.64+0xc] ;  /* 0x00000c0c0c153981 */ /* 0x000ee8000c1e1900 */
[----:B------:R-:W3:Y:S01]  /*05d0*/  @P3 LDG.E R18, desc[UR12][R10.64+0xc] ;  /* 0x00000c0c0a123981 */ /* 0x000ee2000c1e1900 */
[----:B------:R-:W-:-:S03]  /*05e0*/  PLOP3.LUT P2, PT, P0, P2, PT, 0x80, 0x8 ;  /* 0x000000000008781c */ /* 0x000fc60000745070 */
[----:B------:R-:W2:Y:S01]  /*05f0*/  @P5 LDG.E R20, desc[UR12][R10.64+0x10] ;  /* 0x0000100c0a145981 */ /* 0x000ea2000c1e1900 */
[----:B----4-:R-:W-:-:S03]  /*0600*/  @P1 IMAD R2, R16, R19, R2 ;  /* 0x0000001310021224 */ /* 0x010fc600078e0202 */
[----:B------:R-:W4:Y:S04]  /*0610*/  @P6 LDG.E R19, desc[UR12][R12.64+0x18] ;  /* 0x0000180c0c136981 */ /* 0x000f28000c1e1900 */
[----:B------:R-:W4:Y:S04]  /*0620*/  @P6 LDG.E R16, desc[UR12][R10.64+0x18] ;  /* 0x0000180c0a106981 */ /* 0x000f28000c1e1900 */
[----:B------:R-:W4:Y:S04]  /*0630*/  @P2 LDG.E R27, desc[UR12][R12.64+0x1c] ;  /* 0x00001c0c0c1b2981 */ /* 0x000f28000c1e1900 */
[----:B------:R-:W4:Y:S01]  /*0640*/  @P2 LDG.E R24, desc[UR12][R10.64+0x1c] ;  /* 0x00001c0c0a182981 */ /* 0x000f22000c1e1900 */
[----:B------:R-:W-:-:S04]  /*0650*/  UIADD3 UR6, UPT, UPT, UR6, 0x8, URZ ;  /* 0x0000000806067890 */ /* 0x000fc8000fffe0ff */
[----:B------:R-:W-:Y:S01]  /*0660*/  UISETP.NE.AND UP2, UPT, UR6, URZ, UPT ;  /* 0x000000ff0600728c */ /* 0x000fe2000bf45270 */
[----:B------:R-:W-:Y:S01]  /*0670*/  VIADD R14, R14, 0x8 ;  /* 0x000000080e0e7836 */ /* 0x000fe20000000000 */
[----:B------:R-:W-:Y:S01]  /*0680*/  IADD3 R5, PT, PT, R5, 0x8, RZ ;  /* 0x0000000805057810 */ /* 0x000fe20007ffe0ff */
[----:B------:R-:W-:Y:S02]  /*0690*/  VIADD R17, R17, 0x8 ;  /* 0x0000000811117836 */ /* 0x000fe40000000000 */
[----:B------:R-:W-:Y:S02]  /*06a0*/  VIADD R15, R15, 0x8 ;  /* 0x000000080f0f7836 */ /* 0x000fe40000000000 */
[----:B---3--:R-:W-:-:S04]  /*06b0*/  @P3 IMAD R2, R21, R18, R2 ;  /* 0x0000001215023224 */ /* 0x008fc800078e0202 */
[----:B--2---:R-:W-:-:S04]  /*06c0*/  @P5 IMAD R2, R23, R20, R2 ;  /* 0x0000001417025224 */ /* 0x004fc800078e0202 */
[----:B-----5:R-:W-:-:S04]  /*06d0*/  @P4 IMAD R2, R25, R22, R2 ;  /* 0x0000001619024224 */ /* 0x020fc800078e0202 */
[----:B----4-:R-:W-:-:S04]  /*06e0*/  @P6 IMAD R2, R19, R16, R2 ;  /* 0x0000001013026224 */ /* 0x010fc800078e0202 */
[----:B------:R-:W-:Y:S01]  /*06f0*/  @P2 IMAD R2, R27, R24, R2 ;  /* 0x000000181b022224 */ /* 0x000fe200078e0202 */
[----:B------:R-:W-:Y:S06]  /*0700*/  BRA.U UP2, `(.L_x_2) ;  /* 0xfffffffd02007547 */ /* 0x000fec000b83ffff */
[----:B------:R-:W-:-:S07]  /*0710*/  VIADD R14, R14, 0xfffffffd ;  /* 0xfffffffd0e0e7836 */ /* 0x000fce0000000000 */
.L_x_1:
[----:B------:R-:W0:Y:S01]  /*0720*/  LDC R5, c[0x0][0x3a0] ;  /* 0x0000e800ff057b82 */ /* 0x000e220000000800 */
[----:B------:R-:W1:Y:S01]  /*0730*/  LDCU UR6, c[0x0][0x398] ;  /* 0x00007300ff0677ac */ /* 0x000e620008000800 */
[----:B0-----:R-:W-:Y:S01]  /*0740*/  LOP3.LUT P4, RZ, R5, 0x2, RZ, 0xc0, !PT ;  /* 0x0000000205ff7812 */ /* 0x001fe2000788c0ff */
[----:B-1----:R-:W-:-:S12]  /*0750*/  BRA.U !UP0, `(.L_x_3) ;  /* 0x0000000108947547 */ /* 0x002fd8000b800000 */
[----:B------:R-:W0:Y:S01]  /*0760*/  LDCU UR7, c[0x0][0x398] ;  /* 0x00007300ff0777ac */ /* 0x000e220008000800 */
[----:B------:R-:W1:Y:S01]  /*0770*/  LDC R13, c[0x0][0x3a0] ;  /* 0x0000e800ff0d7b82 */ /* 0x000e620000000800 */
[----:B------:R-:W-:-:S04]  /*0780*/  IMAD.IADD R11, R3, 0x1, R14 ;  /* 0x00000001030b7824 */ /* 0x000fc800078e020e */
[C---:B------:R-:W-:Y:S01]  /*0790*/  VIADD R12, R11.reuse, 0x2 ;  /* 0x000000020b0c7836 */ /* 0x040fe20000000000 */
[C---:B------:R-:W-:Y:S01]  /*07a0*/  IADD3 R10, PT, PT, R11.reuse, 0x1, RZ ;  /* 0x000000010b0a7810 */ /* 0x040fe20007ffe0ff */
[C---:B------:R-:W-:Y:S01]  /*07b0*/  VIADD R15, R11.reuse, 0x3 ;  /* 0x000000030b0f7836 */ /* 0x040fe20000000000 */
[----:B------:R-:W2:Y:S08]  /*07c0*/  LDC.64 R6, c[0x0][0x380] ;  /* 0x0000e000ff067b82 */ /* 0x000eb00000000a00 */
[----:B------:R-:W3:Y:S01]  /*07d0*/  LDC.64 R8, c[0x0][0x390] ;  /* 0x0000e400ff087b82 */ /* 0x000ee20000000a00 */
[----:B0-----:R-:W-:-:S02]  /*07e0*/  ISETP.GE.AND P1, PT, R11, UR7, PT ;  /* 0x000000070b007c0c */ /* 0x001fc4000bf26270 */
[----:B------:R-:W-:Y:S02]  /*07f0*/  ISETP.GE.AND P2, PT, R10, UR7, PT ;  /* 0x000000070a007c0c */ /* 0x000fe4000bf46270 */
[----:B------:R-:W-:Y:S01]  /*0800*/  ISETP.GT.AND P1, PT, R11, -0x1, !P1 ;  /* 0xffffffff0b00780c */ /* 0x000fe20004f24270 */
[----:B------:R-:W-:Y:S01]  /*0810*/  IMAD R11, R4, UR7, R11 ;  /* 0x00000007040b7c24 */ /* 0x000fe2000f8e020b */
[----:B------:R-:W-:Y:S01]  /*0820*/  ISETP.GE.AND P3, PT, R12, UR7, PT ;  /* 0x000000070c007c0c */ /* 0x000fe2000bf66270 */
[----:B-1----:R-:W-:Y:S01]  /*0830*/  IMAD R13, R13, UR9, R14 ;  /* 0x000000090d0d7c24 */ /* 0x002fe2000f8e020e */
[----:B------:R-:W-:Y:S02]  /*0840*/  ISETP.GT.AND P2, PT, R10, -0x1, !P2 ;  /* 0xffffffff0a00780c */ /* 0x000fe40005744270 */
[----:B------:R-:W-:Y:S02]  /*0850*/  PLOP3.LUT P1, PT, P0, P1, PT, 0x80, 0x8 ;  /* 0x000000000008781c */ /* 0x000fe40000723070 */
[----:B------:R-:W-:-:S02]  /*0860*/  ISETP.GT.AND P3, PT, R12, -0x1, !P3 ;  /* 0xffffffff0c00780c */ /* 0x000fc40005f64270 */
[----:B------:R-:W-:Y:S01]  /*0870*/  ISETP.GE.AND P5, PT, R15, UR7, PT ;  /* 0x000000070f007c0c */ /* 0x000fe2000bfa6270 */
[----:B--2---:R-:W-:Y:S01]  /*0880*/  IMAD.WIDE R6, R11, 0x4, R6 ;  /* 0x000000040b067825 */ /* 0x004fe200078e0206 */
[----:B------:R-:W-:Y:S02]  /*0890*/  PLOP3.LUT P2, PT, P0, P2, PT, 0x80, 0x8 ;  /* 0x000000000008781c */ /* 0x000fe40000745070 */
[----:B------:R-:W-:Y:S02]  /*08a0*/  ISETP.GT.AND P5, PT, R15, -0x1, !P5 ;  /* 0xffffffff0f00780c */ /* 0x000fe40006fa4270 */
[----:B------:R-:W-:Y:S02]  /*08b0*/  PLOP3.LUT P3, PT, P0, P3, PT, 0x80, 0x8 ;  /* 0x000000000008781c */ /* 0x000fe40000767070 */
[----:B------:R-:W-:Y:S01]  /*08c0*/  PLOP3.LUT P5, PT, P0, P5, PT, 0x80, 0x8 ;  /* 0x000000000008781c */ /* 0x000fe200007ab070 */
[----:B---3--:R-:W-:Y:S01]  /*08d0*/  IMAD.WIDE R8, R13, 0x4, R8 ;  /* 0x000000040d087825 */ /* 0x008fe200078e0208 */
[----:B------:R-:W2:Y:S04]  /*08e0*/  @P1 LDG.E R11, desc[UR12][R6.64] ;  /* 0x0000000c060b1981 */ /* 0x000ea8000c1e1900 */
[----:B------:R-:W2:Y:S04]  /*08f0*/  @P1 LDG.E R10, desc[UR12][R8.64] ;  /* 0x0000000c080a1981 */ /* 0x000ea8000c1e1900 */
[----:B------:R-:W3:Y:S04]  /*0900*/  @P2 LDG.E R13, desc[UR12][R6.64+0x4] ;  /* 0x0000040c060d2981 */ /* 0x000ee8000c1e1900 */
[----:B------:R-:W3:Y:S04]  /*0910*/  @P2 LDG.E R12, desc[UR12][R8.64+0x4] ;  /* 0x0000040c080c2981 */ /* 0x000ee8000c1e1900 */
[----:B------:R-:W4:Y:S04]  /*0920*/  @P3 LDG.E R15, desc[UR12][R6.64+0x8] ;  /* 0x0000080c060f3981 */ /* 0x000f28000c1e1900 */
[----:B------:R-:W4:Y:S04]  /*0930*/  @P3 LDG.E R16, desc[UR12][R8.64+0x8] ;  /* 0x0000080c08103981 */ /* 0x000f28000c1e1900 */
[----:B------:R-:W5:Y:S04]  /*0940*/  @P5 LDG.E R17, desc[UR12][R6.64+0xc] ;  /* 0x00000c0c06115981 */ /* 0x000f68000c1e1900 */
[----:B------:R-:W5:Y:S01]  /*0950*/  @P5 LDG.E R18, desc[UR12][R8.64+0xc] ;  /* 0x00000c0c08125981 */ /* 0x000f62000c1e1900 */
[----:B------:R-:W-:Y:S01]  /*0960*/  IADD3 R14, PT, PT, R14, 0x4, RZ ;  /* 0x000000040e0e7810 */ /* 0x000fe20007ffe0ff */
[----:B--2---:R-:W-:-:S04]  /*0970*/  @P1 IMAD R2, R11, R10, R2 ;  /* 0x0000000a0b021224 */ /* 0x004fc800078e0202 */
[----:B---3--:R-:W-:-:S04]  /*0980*/  @P2 IMAD R2, R13, R12, R2 ;  /* 0x0000000c0d022224 */ /* 0x008fc800078e0202 */
[----:B----4-:R-:W-:-:S04]  /*0990*/  @P3 IMAD R2, R15, R16, R2 ;  /* 0x000000100f023224 */ /* 0x010fc800078e0202 */
[----:B-----5:R-:W-:-:S07]  /*09a0*/  @P5 IMAD R2, R17, R18, R2 ;  /* 0x0000001211025224 */ /* 0x020fce00078e0202 */
.L_x_3:
[----:B------:R-:W-:Y:S05]  /*09b0*/  @!P4 BRA `(.L_x_4) ;  /* 0x000000000058c947 */ /* 0x000fea0003800000 */
[----:B------:R-:W0:Y:S01]  /*09c0*/  LDCU UR7, c[0x0][0x398] ;  /* 0x00007300ff0777ac */ /* 0x000e220008000800 */
[----:B------:R-:W1:Y:S01]  /*09d0*/  LDC.64 R6, c[0x0][0x380] ;  /* 0x0000e000ff067b82 */ /* 0x000e620000000a00 */
[--C-:B------:R-:W-:Y:S02]  /*09e0*/  IMAD.IADD R11, R3, 0x1, R14.reuse ;  /* 0x00000001030b7824 */ /* 0x100fe400078e020e */
[----:B------:R-:W-:Y:S02]  /*09f0*/  IMAD R13, R5, UR9, R14 ;  /* 0x00000009050d7c24 */ /* 0x000fe4000f8e020e */
[----:B------:R-:W-:-:S03]  /*0a00*/  VIADD R10, R11, 0x1 ;  /* 0x000000010b0a7836 */ /* 0x000fc60000000000 */
[----:B------:R-:W2:Y:S01]  /*0a10*/  LDC.64 R8, c[0x0][0x390] ;  /* 0x0000e400ff087b82 */ /* 0x000ea20000000a00 */
[C---:B0-----:R-:W-:Y:S02]  /*0a20*/  ISETP.GE.AND P1, PT, R11.reuse, UR7, PT ;  /* 0x000000070b007c0c */ /* 0x041fe4000bf26270 */
[----:B------:R-:W-:Y:S02]  /*0a30*/  ISETP.GE.AND P2, PT, R10, UR7, PT ;  /* 0x000000070a007c0c */ /* 0x000fe4000bf46270 */
[----:B------:R-:W-:Y:S01]  /*0a40*/  ISETP.GT.AND P1, PT, R11, -0x1, !P1 ;  /* 0xffffffff0b00780c */ /* 0x000fe20004f24270 */
[----:B------:R-:W-:Y:S01]  /*0a50*/  IMAD R11, R4, UR7, R11 ;  /* 0x00000007040b7c24 */ /* 0x000fe2000f8e020b */
[----:B------:R-:W-:Y:S02]  /*0a60*/  ISETP.GT.AND P2, PT, R10, -0x1, !P2 ;  /* 0xffffffff0a00780c */ /* 0x000fe40005744270 */
[----:B------:R-:W-:Y:S01]  /*0a70*/  PLOP3.LUT P1, PT, P0, P1, PT, 0x80, 0x8 ;  /* 0x000000000008781c */ /* 0x000fe20000723070 */
[----:B-1----:R-:W-:Y:S01]  /*0a80*/  IMAD.WIDE R6, R11, 0x4, R6 ;  /* 0x000000040b067825 */ /* 0x002fe200078e0206 */
[----:B------:R-:W-:-:S03]  /*0a90*/  PLOP3.LUT P2, PT, P0, P2, PT, 0x80, 0x8 ;  /* 0x000000000008781c */ /* 0x000fc60000745070 */
[----:B--2---:R-:W-:-:S08]  /*0aa0*/  IMAD.WIDE R8, R13, 0x4, R8 ;  /* 0x000000040d087825 */ /* 0x004fd000078e0208 */
[----:B------:R-:W2:Y:S04]  /*0ab0*/  @P1 LDG.E R11, desc[UR12][R6.64] ;  /* 0x0000000c060b1981 */ /* 0x000ea8000c1e1900 */
[----:B------:R-:W2:Y:S04]  /*0ac0*/  @P1 LDG.E R10, desc[UR12][R8.64] ;  /* 0x0000000c080a1981 */ /* 0x000ea8000c1e1900 */
[----:B------:R-:W3:Y:S04]  /*0ad0*/  @P2 LDG.E R13, desc[UR12][R6.64+0x4] ;  /* 0x0000040c060d2981 */ /* 0x000ee8000c1e1900 */
[----:B------:R-:W3:Y:S01]  /*0ae0*/  @P2 LDG.E R12, desc[UR12][R8.64+0x4] ;  /* 0x0000040c080c2981 */ /* 0x000ee2000c1e1900 */
[----:B------:R-:W-:Y:S01]  /*0af0*/  IADD3 R14, PT, PT, R14, 0x2, RZ ;  /* 0x000000020e0e7810 */ /* 0x000fe20007ffe0ff */
[----:B--2---:R-:W-:-:S04]  /*0b00*/  @P1 IMAD R2, R11, R10, R2 ;  /* 0x0000000a0b021224 */ /* 0x004fc800078e0202 */
[----:B---3--:R-:W-:-:S07]  /*0b10*/  @P2 IMAD R2, R13, R12, R2 ;  /* 0x0000000c0d022224 */ /* 0x008fce00078e0202 */
.L_x_4:
[----:B------:R-:W-:Y:S01]  /*0b20*/  IMAD.IADD R11, R3, 0x1, R14 ;  /* 0x00000001030b7824 */ /* 0x000fe200078e020e */
[----:B------:R-:W-:Y:S04]  /*0b30*/  BSSY.RECONVERGENT B0, `(.L_x_5) ;  /* 0x000000e000007945 */ /* 0x000fe80003800200 */
[----:B------:R-:W-:-:S04]  /*0b40*/  ISETP.GE.AND P1, PT, R11, UR6, PT ;  /* 0x000000060b007c0c */ /* 0x000fc8000bf26270 */
[----:B------:R-:W-:-:S04]  /*0b50*/  ISETP.GT.AND P1, PT, R11, -0x1, !P1 ;  /* 0xffffffff0b00780c */ /* 0x000fc80004f24270 */
[----:B------:R-:W-:-:S13]  /*0b60*/  PLOP3.LUT P1, PT, P0, P1, PT, 0x80, 0x8 ;  /* 0x000000000008781c */ /* 0x000fda0000723070 */
[----:B------:R-:W-:Y:S05]  /*0b70*/  @!P1 BRA `(.L_x_6) ;  /* 0x0000000000249947 */ /* 0x000fea0003800000 */
[----:B------:R-:W0:Y:S01]  /*0b80*/  LDC.64 R6, c[0x0][0x380] ;  /* 0x0000e000ff067b82 */ /* 0x000e220000000a00 */
[----:B------:R-:W-:Y:S02]  /*0b90*/  IMAD R11, R4, UR6, R11 ;  /* 0x00000006040b7c24 */ /* 0x000fe4000f8e020b */
[----:B------:R-:W-:-:S05]  /*0ba0*/  IMAD R13, R5, UR9, R14 ;  /* 0x00000009050d7c24 */ /* 0x000fca000f8e020e */
[----:B------:R-:W1:Y:S01]  /*0bb0*/  LDC.64 R8, c[0x0][0x390] ;  /* 0x0000e400ff087b82 */ /* 0x000e620000000a00 */
[----:B0-----:R-:W-:-:S06]  /*0bc0*/  IMAD.WIDE R4, R11, 0x4, R6 ;  /* 0x000000040b047825 */ /* 0x001fcc00078e0206 */
[----:B------:R-:W2:Y:S01]  /*0bd0*/  LDG.E R5, desc[UR12][R4.64] ;  /* 0x0000000c04057981 */ /* 0x000ea2000c1e1900 */
[----:B-1----:R-:W-:-:S06]  /*0be0*/  IMAD.WIDE R6, R13, 0x4, R8 ;  /* 0x000000040d067825 */ /* 0x002fcc00078e0208 */
[----:B------:R-:W2:Y:S02]  /*0bf0*/  LDG.E R6, desc[UR12][R6.64] ;  /* 0x0000000c06067981 */ /* 0x000ea4000c1e1900 */
[----:B--2---:R-:W-:-:S07]  /*0c00*/  IMAD R2, R5, R6, R2 ;  /* 0x0000000605027224 */ /* 0x004fce00078e0202 */
.L_x_6:
[----:B------:R-:W-:Y:S05]  /*0c10*/  BSYNC.RECONVERGENT B0 ;  /* 0x0000000000007941 */ /* 0x000fea0003800200 */
.L_x_5:
[----:B------:R-:W-:Y:S05]  /*0c20*/  BRA.U UP1, `(.L_x_7) ;  /* 0xfffffff501587547 */ /* 0x000fea000b83ffff */
.L_x_0:
[----:B------:R-:W0:Y:S01]  /*0c30*/  LDC.64 R4, c[0x0][0x388] ;  /* 0x0000e200ff047b82 */ /* 0x000e220000000a00 */
[----:B------:R-:W-:-:S04]  /*0c40*/  IMAD R3, R0, UR6, R3 ;  /* 0x0000000600037c24 */ /* 0x000fc8000f8e0203 */
[----:B0-----:R-:W-:-:S05]  /*0c50*/  IMAD.WIDE R4, R3, 0x4, R4 ;  /* 0x0000000403047825 */ /* 0x001fca00078e0204 */
[----:B------:R-:W-:Y:S01]  /*0c60*/  STG.E desc[UR12][R4.64], R2 ;  /* 0x0000000204007986 */ /* 0x000fe2000c10190c */
[----:B------:R-:W-:Y:S05]  /*0c70*/  EXIT ;  /* 0x000000000000794d */ /* 0x000fea0003800000 */
.L_x_8:
[----:B------:R-:W-:-:S00]  /*0c80*/  BRA `(.L_x_8) ;  /* 0xfffffffc00fc7947 */ /* 0x000fc0000383ffff */
[----:B------:R-:W-:-:S00]  /*0c90*/  NOP ;  /* 0x0000000000007918 */ /* 0x000fc00000000000 */
        /* <DEDUP_REMOVED lines=14> */
.L_x_9:


//--------------------- .nv.shared.reserved.0     --------------------------
	.section	.nv.shared.reserved.0,"aw",@nobits
	.weak		__nv_reservedSMEM_offset_0_alias
	.size		__nv_reservedSMEM_offset_0_alias, 0, 64
	.other		__nv_reservedSMEM_offset_0_alias,@"STO_CUDA_RESERVED_SHARED STV_DEFAULT"
__nv_reservedSMEM_offset_0_alias:
	.zero		0
	.zero		64


//--------------------- .nv.constant0._Z11blur_kernelPiS_S_iii --------------------------
	.section	.nv.constant0._Z11blur_kernelPiS_S_iii,"a",@progbits
	.sectionflags	@""
	.align	4
.nv.constant0._Z11blur_kernelPiS_S_iii:
	.zero		932


//--------------------- SYMBOLS --------------------------

	.type		.nv.reservedSmem.offset0,@object
	.size		.nv.reservedSmem.offset0,0x4
